	.headerflags	@"EF_CUDA_TEXMODE_UNIFIED EF_CUDA_64BIT_ADDRESS EF_CUDA_ACCELERATORS EF_CUDA_SM90 EF_CUDA_VIRTUAL_SM(EF_CUDA_SM90)"
	.elftype	@"ET_EXEC"


//--------------------- .nv.info                  --------------------------
	.section	.nv.info,"",@"SHT_CUDA_INFO"
	.align	4


	//----- nvinfo : EIATTR_REGCOUNT
	.align		4
        /*0000*/ 	.byte	0x04, 0x2f
        /*0002*/ 	.short	(.L_3 - .L_2)
	.align		4
.L_2:
        /*0004*/ 	.word	index@(triton_poi_fused__native_batch_norm_legit_no_training_convolution_leaky_relu_3)
        /*0008*/ 	.word	0x00000014


	//----- nvinfo : EIATTR_MIN_STACK_SIZE
	.align		4
.L_3:
        /*000c*/ 	.byte	0x04, 0x12
        /*000e*/ 	.short	(.L_5 - .L_4)
	.align		4
.L_4:
        /*0010*/ 	.word	index@(triton_poi_fused__native_batch_norm_legit_no_training_convolution_leaky_relu_3)
        /*0014*/ 	.word	0x00000000


	//----- nvinfo : EIATTR_FRAME_SIZE
	.align		4
.L_5:
        /*0018*/ 	.byte	0x04, 0x11
        /*001a*/ 	.short	(.L_7 - .L_6)
	.align		4
.L_6:
        /*001c*/ 	.word	index@(triton_poi_fused__native_batch_norm_legit_no_training_convolution_leaky_relu_3)
        /*0020*/ 	.word	0x00000000


	//----- nvinfo : EIATTR_MIN_STACK_SIZE
	.align		4
.L_7:
        /*0024*/ 	.byte	0x04, 0x12
        /*0026*/ 	.short	(.L_9 - .L_8)
	.align		4
.L_8:
        /*0028*/ 	.word	index@(triton_poi_fused__native_batch_norm_legit_no_training_convolution_leaky_relu_3)
        /*002c*/ 	.word	0x00000000
.L_9:


//--------------------- .nv.info.triton_poi_fused__native_batch_norm_legit_no_training_convolution_leaky_relu_3 --------------------------
	.section	.nv.info.triton_poi_fused__native_batch_norm_legit_no_training_convolution_leaky_relu_3,"",@"SHT_CUDA_INFO"
	.sectionflags	@""
	.align	4


	//----- nvinfo : EIATTR_CUDA_API_VERSION
	.align		4
        /*0000*/ 	.byte	0x04, 0x37
        /*0002*/ 	.short	(.L_11 - .L_10)
.L_10:
        /*0004*/ 	.word	0x0000007c


	//----- nvinfo : EIATTR_KPARAM_INFO
	.align		4
.L_11:
        /*0008*/ 	.byte	0x04, 0x17
        /*000a*/ 	.short	(.L_13 - .L_12)
.L_12:
        /*000c*/ 	.word	0x00000000
        /*0010*/ 	.short	0x0007
        /*0012*/ 	.short	0x0038
        /*0014*/ 	.byte	0x00, 0xf0, 0x11, 0x00


	//----- nvinfo : EIATTR_KPARAM_INFO
	.align		4
.L_13:
        /*0018*/ 	.byte	0x04, 0x17
        /*001a*/ 	.short	(.L_15 - .L_14)
.L_14:
        /*001c*/ 	.word	0x00000000
        /*0020*/ 	.short	0x0006
        /*0022*/ 	.short	0x0030
        /*0024*/ 	.byte	0x00, 0xf4, 0x21, 0x00


	//----- nvinfo : EIATTR_KPARAM_INFO
	.align		4
.L_15:
        /*0028*/ 	.byte	0x04, 0x17
        /*002a*/ 	.short	(.L_17 - .L_16)
.L_16:
        /*002c*/ 	.word	0x00000000
        /*0030*/ 	.short	0x0005
        /*0032*/ 	.short	0x0028
        /*0034*/ 	.byte	0x00, 0xf4, 0x21, 0x00


	//----- nvinfo : EIATTR_KPARAM_INFO
	.align		4
.L_17:
        /*0038*/ 	.byte	0x04, 0x17
        /*003a*/ 	.short	(.L_19 - .L_18)
.L_18:
        /*003c*/ 	.word	0x00000000
        /*0040*/ 	.short	0x0004
        /*0042*/ 	.short	0x0020
        /*0044*/ 	.byte	0x00, 0xf4, 0x21, 0x00


	//----- nvinfo : EIATTR_KPARAM_INFO
	.align		4
.L_19:
        /*0048*/ 	.byte	0x04, 0x17
        /*004a*/ 	.short	(.L_21 - .L_20)
.L_20:
        /*004c*/ 	.word	0x00000000
        /*0050*/ 	.short	0x0003
        /*0052*/ 	.short	0x0018
        /*0054*/ 	.byte	0x00, 0xf4, 0x21, 0x00


	//----- nvinfo : EIATTR_KPARAM_INFO
	.align		4
.L_21:
        /*0058*/ 	.byte	0x04, 0x17
        /*005a*/ 	.short	(.L_23 - .L_22)
.L_22:
        /*005c*/ 	.word	0x00000000
        /*0060*/ 	.short	0x0002
        /*0062*/ 	.short	0x0010
        /*0064*/ 	.byte	0x00, 0xf4, 0x21, 0x00


	//----- nvinfo : EIATTR_KPARAM_INFO
	.align		4
.L_23:
        /*0068*/ 	.byte	0x04, 0x17
        /*006a*/ 	.short	(.L_25 - .L_24)
.L_24:
        /*006c*/ 	.word	0x00000000
        /*0070*/ 	.short	0x0001
        /*0072*/ 	.short	0x0008
        /*0074*/ 	.byte	0x00, 0xf4, 0x21, 0x00


	//----- nvinfo : EIATTR_KPARAM_INFO
	.align		4
.L_25:
        /*0078*/ 	.byte	0x04, 0x17
        /*007a*/ 	.short	(.L_27 - .L_26)
.L_26:
        /*007c*/ 	.word	0x00000000
        /*0080*/ 	.short	0x0000
        /*0082*/ 	.short	0x0000
        /*0084*/ 	.byte	0x00, 0xf4, 0x21, 0x00


	//----- nvinfo : EIATTR_SPARSE_MMA_MASK
	.align		4
.L_27:
        /*0088*/ 	.byte	0x03, 0x50
        /*008a*/ 	.short	0x0000


	//----- nvinfo : EIATTR_MAXREG_COUNT
	.align		4
        /*008c*/ 	.byte	0x03, 0x1b
        /*008e*/ 	.short	0x00ff


	//----- nvinfo : EIATTR_EXIT_INSTR_OFFSETS
	.align		4
        /*0090*/ 	.byte	0x04, 0x1c
        /*0092*/ 	.short	(.L_29 - .L_28)


	//   ....[0]....
.L_28:
        /*0094*/ 	.word	0x000003b0


	//----- nvinfo : EIATTR_REQNTID
	.align		4
.L_29:
        /*0098*/ 	.byte	0x04, 0x10
        /*009a*/ 	.short	(.L_31 - .L_30)
.L_30:
        /*009c*/ 	.word	0x00000100
        /*00a0*/ 	.word	0x00000001
        /*00a4*/ 	.word	0x00000001


	//----- nvinfo : EIATTR_CBANK_PARAM_SIZE
	.align		4
.L_31:
        /*00a8*/ 	.byte	0x03, 0x19
        /*00aa*/ 	.short	0x003c


	//----- nvinfo : EIATTR_PARAM_CBANK
	.align		4
        /*00ac*/ 	.byte	0x04, 0x0a
        /*00ae*/ 	.short	(.L_33 - .L_32)
	.align		4
.L_32:
        /*00b0*/ 	.word	index@(.nv.constant0.triton_poi_fused__native_batch_norm_legit_no_training_convolution_leaky_relu_3)
        /*00b4*/ 	.short	0x0210
        /*00b6*/ 	.short	0x003c


	//----- nvinfo : EIATTR_SW_WAR
	.align		4
.L_33:
        /*00b8*/ 	.byte	0x04, 0x36
        /*00ba*/ 	.short	(.L_35 - .L_34)
.L_34:
        /*00bc*/ 	.word	0x00000008
.L_35:


//--------------------- .nv.callgraph             --------------------------
	.section	.nv.callgraph,"",@"SHT_CUDA_CALLGRAPH"
	.align	4
	.sectionentsize	8
	.align		4
        /*0000*/ 	.word	0x00000000
	.align		4
        /*0004*/ 	.word	0xffffffff
	.align		4
        /*0008*/ 	.word	0x00000000
	.align		4
        /*000c*/ 	.word	0xfffffffe
	.align		4
        /*0010*/ 	.word	0x00000000
	.align		4
        /*0014*/ 	.word	0xfffffffd
	.align		4
        /*0018*/ 	.word	0x00000000
	.align		4
        /*001c*/ 	.word	0xfffffffc


//--------------------- .nv.constant4             --------------------------
	.section	.nv.constant4,"a",@progbits
	.align	8
	.align		8
.nv.constant4:
        /*0000*/ 	.dword	_$_str
	.align		8
        /*0008*/ 	.dword	_$_str_$_2


//--------------------- .text.triton_poi_fused__native_batch_norm_legit_no_training_convolution_leaky_relu_3 --------------------------
	.section	.text.triton_poi_fused__native_batch_norm_legit_no_training_convolution_leaky_relu_3,"ax",@progbits
	.align	128
        .global         triton_poi_fused__native_batch_norm_legit_no_training_convolution_leaky_relu_3
        .type           triton_poi_fused__native_batch_norm_legit_no_training_convolution_leaky_relu_3,@function
        .size           triton_poi_fused__native_batch_norm_legit_no_training_convolution_leaky_relu_3,(.L_x_1 - triton_poi_fused__native_batch_norm_legit_no_training_convolution_leaky_relu_3)
        .other          triton_poi_fused__native_batch_norm_legit_no_training_convolution_leaky_relu_3,@"STO_CUDA_ENTRY STV_DEFAULT"
triton_poi_fused__native_batch_norm_legit_no_training_convolution_leaky_relu_3:
.text.triton_poi_fused__native_batch_norm_legit_no_training_convolution_leaky_relu_3:
[----:B------:R-:W-:Y:S01]  /*0000*/  LDC R1, c[0x0][0x28] ;  /* 0x00000a00ff017b82 */ /* 0x000fe20000000800 */
[----:B------:R-:W1:Y:S07]  /*0010*/  S2R R0, SR_TID.X ;  /* 0x0000000000007919 */ /* 0x000e6e0000002100 */
[----:B------:R-:W2:Y:S01]  /*0020*/  LDC.64 R12, c[0x0][0x230] ;  /* 0x00008c00ff0c7b82 */ /* 0x000ea20000000a00 */
[----:B------:R-:W-:Y:S01]  /*0030*/  ULDC.64 UR4, c[0x0][0x208] ;  /* 0x0000820000047ab9 */ /* 0x000fe20000000a00 */
[----:B------:R-:W3:Y:S06]  /*0040*/  S2R R5, SR_CTAID.X ;  /* 0x0000000000057919 */ /* 0x000eec0000002500 */
[----:B------:R-:W4:Y:S08]  /*0050*/  LDC.64 R10, c[0x0][0x220] ;  /* 0x00008800ff0a7b82 */ /* 0x000f300000000a00 */
[----:B------:R-:W5:Y:S08]  /*0060*/  LDC.64 R8, c[0x0][0x228] ;  /* 0x00008a00ff087b82 */ /* 0x000f700000000a00 */
[----:B------:R-:W5:Y:S01]  /*0070*/  LDC.64 R14, c[0x0][0x238] ;  /* 0x00008e00ff0e7b82 */ /* 0x000f620000000a00 */
[----:B-1----:R-:W-:-:S02]  /*0080*/  SHF.L.U32 R0, R0, 0x1, RZ ;  /* 0x0000000100007819 */ /* 0x002fc400000006ff */
[----:B---3--:R-:W-:Y:S02]  /*0090*/  SHF.R.S32.HI R3, RZ, 0x16, R5 ;  /* 0x00000016ff037819 */ /* 0x008fe40000011405 */
[----:B------:R-:W-:Y:S02]  /*00a0*/  LOP3.LUT R0, R0, 0x1fe, RZ, 0xc0, !PT ;  /* 0x000001fe00007812 */ /* 0x000fe400078ec0ff */
[----:B------:R-:W-:Y:S02]  /*00b0*/  SGXT R3, R3, 0x1 ;  /* 0x000000010303781a */ /* 0x000fe40000000200 */
[----:B------:R-:W-:Y:S02]  /*00c0*/  LEA R0, R5, R0, 0x9 ;  /* 0x0000000005007211 */ /* 0x000fe400078e48ff */
[----:B------:R-:W1:Y:S02]  /*00d0*/  LDC.64 R4, c[0x0][0x240] ;  /* 0x00009000ff047b82 */ /* 0x000e640000000a00 */
[----:B------:R-:W-:-:S04]  /*00e0*/  LEA.HI R3, R3, R0, RZ, 0xa ;  /* 0x0000000003037211 */ /* 0x000fc800078f50ff */
[----:B------:R-:W-:-:S04]  /*00f0*/  SHF.R.S32.HI R3, RZ, 0xa, R3 ;  /* 0x0000000aff037819 */ /* 0x000fc80000011403 */
[----:B------:R-:W-:-:S04]  /*0100*/  LEA.HI R2, R3, R3, RZ, 0x8 ;  /* 0x0000000303027211 */ /* 0x000fc800078f40ff */
[----:B------:R-:W-:-:S04]  /*0110*/  LOP3.LUT R2, R2, 0xffffff00, RZ, 0xc0, !PT ;  /* 0xffffff0002027812 */ /* 0x000fc800078ec0ff */
[----:B------:R-:W-:Y:S02]  /*0120*/  IADD3 R17, R3, -R2, RZ ;  /* 0x8000000203117210 */ /* 0x000fe40007ffe0ff */
[----:B------:R-:W3:Y:S03]  /*0130*/  LDC.64 R2, c[0x0][0x210] ;  /* 0x00008400ff027b82 */ /* 0x000ee60000000a00 */
[----:B--2---:R-:W-:-:S05]  /*0140*/  IMAD.WIDE R12, R17, 0x4, R12 ;  /* 0x00000004110c7825 */ /* 0x004fca00078e020c */
[----:B------:R2:W2:Y:S01]  /*0150*/  LDG.E.EL R16, desc[UR4][R12.64] ;  /* 0x000000040c107981 */ /* 0x0004a2000c2e1900 */
[----:B----4-:R-:W-:-:S04]  /*0160*/  IMAD.WIDE R10, R17, 0x4, R10 ;  /* 0x00000004110a7825 */ /* 0x010fc800078e020a */
[----:B-----5:R-:W-:Y:S02]  /*0170*/  IMAD.WIDE R8, R17, 0x4, R8 ;  /* 0x0000000411087825 */ /* 0x020fe400078e0208 */
[----:B------:R-:W4:Y:S04]  /*0180*/  LDG.E.EL R10, desc[UR4][R10.64] ;  /* 0x000000040a0a7981 */ /* 0x000f28000c2e1900 */
[----:B------:R5:W4:Y:S01]  /*0190*/  LDG.E.EL R8, desc[UR4][R8.64] ;  /* 0x0000000408087981 */ /* 0x000b22000c2e1900 */
[----:B---3--:R-:W-:-:S05]  /*01a0*/  IMAD.WIDE R2, R0, 0x4, R2 ;  /* 0x0000000400027825 */ /* 0x008fca00078e0202 */
[----:B------:R-:W4:Y:S01]  /*01b0*/  LDG.E.64 R6, desc[UR4][R2.64] ;  /* 0x0000000402067981 */ /* 0x000f22000c1e1b00 */
[----:B0-2---:R-:W-:-:S04]  /*01c0*/  IMAD.WIDE R12, R17, 0x4, R14 ;  /* 0x00000004110c7825 */ /* 0x005fc800078e020e */
[----:B-1----:R-:W-:Y:S02]  /*01d0*/  IMAD.WIDE R4, R17, 0x4, R4 ;  /* 0x0000000411047825 */ /* 0x002fe400078e0204 */
[----:B------:R-:W2:Y:S04]  /*01e0*/  LDG.E.EL R12, desc[UR4][R12.64] ;  /* 0x000000040c0c7981 */ /* 0x000ea8000c2e1900 */
[----:B------:R0:W2:Y:S01]  /*01f0*/  LDG.E.EL R15, desc[UR4][R4.64] ;  /* 0x00000004040f7981 */ /* 0x0000a2000c2e1900 */
[----:B-----5:R-:W-:Y:S01]  /*0200*/  HFMA2.MMA R9, -RZ, RZ, 1.625, 0 ;  /* 0x3e800000ff097435 */ /* 0x020fe200000001ff */
[----:B0-----:R-:W0:Y:S02]  /*0210*/  LDC.64 R4, c[0x0][0x218] ;  /* 0x00008600ff047b82 */ /* 0x001e240000000a00 */
[----:B0-----:R-:W-:-:S04]  /*0220*/  IMAD.WIDE R4, R0, 0x4, R4 ;  /* 0x0000000400047825 */ /* 0x001fc800078e0204 */
[----:B------:R-:W-:-:S04]  /*0230*/  FADD R16, R16, 9.9999997473787516356e-06 ;  /* 0x3727c5ac10107421 */ /* 0x000fc80000000000 */
[----:B------:R-:W0:Y:S02]  /*0240*/  MUFU.SQRT R14, R16 ;  /* 0x00000010000e7308 */ /* 0x000e240000002000 */
[C---:B0-----:R-:W-:Y:S02]  /*0250*/  FSETP.GT.AND P0, PT, R14.reuse, 8.50705917302346158658e+37, PT ;  /* 0x7e8000000e00780b */ /* 0x041fe40003f04000 */
[----:B------:R-:W-:-:S11]  /*0260*/  FSETP.GEU.AND P1, PT, R14, 1.175494350822287508e-38, PT ;  /* 0x008000000e00780b */ /* 0x000fd60003f2e000 */
[----:B------:R-:W-:-:S04]  /*0270*/  @P0 FMUL R14, R14, 0.25 ;  /* 0x3e8000000e0e0820 */ /* 0x000fc80000400000 */
[----:B------:R-:W-:-:S06]  /*0280*/  @!P1 FMUL R14, R14, 16777216 ;  /* 0x4b8000000e0e9820 */ /* 0x000fcc0000400000 */
[----:B------:R-:W0:Y:S01]  /*0290*/  MUFU.RCP R14, R14 ;  /* 0x0000000e000e7308 */ /* 0x000e220000001000 */
[----:B------:R-:W-:Y:S01]  /*02a0*/  FSEL R9, R9, 1, P0 ;  /* 0x3f80000009097808 */ /* 0x000fe20000000000 */
[--C-:B----4-:R-:W-:Y:S01]  /*02b0*/  FADD R6, R6, R10.reuse ;  /* 0x0000000a06067221 */ /* 0x110fe20000000000 */
[----:B------:R-:W-:-:S03]  /*02c0*/  FADD R7, R7, R10 ;  /* 0x0000000a07077221 */ /* 0x000fc60000000000 */
[----:B------:R-:W-:-:S04]  /*02d0*/  @!P1 FMUL R9, R9, 16777216 ;  /* 0x4b80000009099820 */ /* 0x000fc80000400000 */
[----:B0-----:R-:W-:Y:S01]  /*02e0*/  FMUL R10, R14, R9 ;  /* 0x000000090e0a7220 */ /* 0x001fe20000400000 */
[C---:B------:R-:W-:Y:S01]  /*02f0*/  FADD R9, -R8.reuse, R6 ;  /* 0x0000000608097221 */ /* 0x040fe20000000100 */
[----:B------:R-:W-:-:S03]  /*0300*/  FADD R8, -R8, R7 ;  /* 0x0000000708087221 */ /* 0x000fc60000000100 */
[-C--:B------:R-:W-:Y:S01]  /*0310*/  FMUL R9, R9, R10.reuse ;  /* 0x0000000a09097220 */ /* 0x080fe20000400000 */
[----:B------:R-:W-:-:S03]  /*0320*/  FMUL R8, R8, R10 ;  /* 0x0000000a08087220 */ /* 0x000fc60000400000 */
[C-C-:B--2---:R-:W-:Y:S01]  /*0330*/  FFMA R14, R12.reuse, R9, R15.reuse ;  /* 0x000000090c0e7223 */ /* 0x144fe2000000000f */
[----:B------:R-:W-:-:S04]  /*0340*/  FFMA R15, R12, R8, R15 ;  /* 0x000000080c0f7223 */ /* 0x000fc8000000000f */
[C---:B------:R-:W-:Y:S02]  /*0350*/  FSETP.GT.AND P0, PT, R14.reuse, RZ, PT ;  /* 0x000000ff0e00720b */ /* 0x040fe40003f04000 */
[----:B------:R-:W-:Y:S01]  /*0360*/  FSETP.GT.AND P1, PT, R15, RZ, PT ;  /* 0x000000ff0f00720b */ /* 0x000fe20003f24000 */
[----:B------:R-:W-:Y:S10]  /*0370*/  STG.E.64 desc[UR4][R2.64], R6 ;  /* 0x0000000602007986 */ /* 0x000ff4000c101b04 */
[----:B------:R-:W-:-:S02]  /*0380*/  @!P0 FMUL R14, R14, 0.20000000298023223877 ;  /* 0x3e4ccccd0e0e8820 */ /* 0x000fc40000400000 */
[----:B------:R-:W-:-:S05]  /*0390*/  @!P1 FMUL R15, R15, 0.20000000298023223877 ;  /* 0x3e4ccccd0f0f9820 */ /* 0x000fca0000400000 */
[----:B------:R-:W-:Y:S01]  /*03a0*/  STG.E.64 desc[UR4][R4.64], R14 ;  /* 0x0000000e04007986 */ /* 0x000fe2000c101b04 */
[----:B------:R-:W-:Y:S05]  /*03b0*/  EXIT ;  /* 0x000000000000794d */ /* 0x000fea0003800000 */
.L_x_0:
[----:B------:R-:W-:-:S00]  /*03c0*/  BRA `(.L_x_0) ;  /* 0xfffffffc00fc7947 */ /* 0x000fc0000383ffff */
[----:B------:R-:W-:-:S00]  /*03d0*/  NOP ;  /* 0x0000000000007918 */ /* 0x000fc00000000000 */
        /* <DEDUP_REMOVED lines=10> */
.L_x_1:


//--------------------- .nv.global.init           --------------------------
	.section	.nv.global.init,"aw",@progbits
.nv.global.init:
	.type		_$_str,@object
	.size		_$_str,(_$_str_$_2 - _$_str)
_$_str:
        /*0000*/ 	.byte	0x5f, 0x5f, 0x43, 0x55, 0x44, 0x41, 0x5f, 0x46, 0x54, 0x5a, 0x00
	.type		_$_str_$_2,@object
	.size		_$_str_$_2,(.L_1 - _$_str_$_2)
_$_str_$_2:
        /*000b*/ 	.byte	0x5f, 0x5f, 0x43, 0x55, 0x44, 0x41, 0x5f, 0x50, 0x52, 0x45, 0x43, 0x5f, 0x53, 0x51, 0x52, 0x54
        /*001b*/ 	.byte	0x00
.L_1:


//--------------------- .nv.constant0.triton_poi_fused__native_batch_norm_legit_no_training_convolution_leaky_relu_3 --------------------------
	.section	.nv.constant0.triton_poi_fused__native_batch_norm_legit_no_training_convolution_leaky_relu_3,"a",@progbits
	.sectionflags	@""
	.align	4
.nv.constant0.triton_poi_fused__native_batch_norm_legit_no_training_convolution_leaky_relu_3:
	.zero		588
